//
// Generated by NVIDIA NVVM Compiler
//
// Compiler Build ID: CL-36424714
// Cuda compilation tools, release 13.0, V13.0.88
// Based on NVVM 20.0.0
//

.version 9.0
.target sm_100
.address_size 64

	// .globl	_Z8beamformPK6float2iiPS_PK16float2_beamarray
// _ZZ8beamformPK6float2iiPS_PK16float2_beamarrayE10shared_sum has been demoted
// _ZZ8beamformPK6float2iiPS_PK16float2_beamarrayE15shared_beam_sum has been demoted

.visible .entry _Z8beamformPK6float2iiPS_PK16float2_beamarray(
	.param .u64 .ptr .align 1 _Z8beamformPK6float2iiPS_PK16float2_beamarray_param_0,
	.param .u32 _Z8beamformPK6float2iiPS_PK16float2_beamarray_param_1,
	.param .u32 _Z8beamformPK6float2iiPS_PK16float2_beamarray_param_2,
	.param .u64 .ptr .align 1 _Z8beamformPK6float2iiPS_PK16float2_beamarray_param_3,
	.param .u64 .ptr .align 1 _Z8beamformPK6float2iiPS_PK16float2_beamarray_param_4
)
{
	.reg .pred 	%p<117>;
	.reg .b32 	%r<216>;
	.reg .b32 	%f<275>;
	.reg .b64 	%rd<13>;
	// demoted variable
	.shared .align 8 .b8 _ZZ8beamformPK6float2iiPS_PK16float2_beamarrayE10shared_sum[280];
	// demoted variable
	.shared .align 8 .b8 _ZZ8beamformPK6float2iiPS_PK16float2_beamarrayE15shared_beam_sum[40];
	ld.param.u64 	%rd2, [_Z8beamformPK6float2iiPS_PK16float2_beamarray_param_0];
	ld.param.u64 	%rd1, [_Z8beamformPK6float2iiPS_PK16float2_beamarray_param_3];
	ld.param.u64 	%rd3, [_Z8beamformPK6float2iiPS_PK16float2_beamarray_param_4];
	cvta.to.global.u64 	%rd4, %rd3;
	cvta.to.global.u64 	%rd5, %rd2;
	mov.u32 	%r1, %ctaid.x;
	mov.u32 	%r6, %ntid.x;
	mov.u32 	%r2, %tid.x;
	mad.lo.s32 	%r7, %r1, %r6, %r2;
	mul.wide.s32 	%rd6, %r7, 8;
	add.s64 	%rd7, %rd5, %rd6;
	ld.global.nc.v2.f32 	{%f1, %f2}, [%rd7];
	mul.wide.u32 	%rd8, %r2, 40;
	add.s64 	%rd9, %rd4, %rd8;
	ld.global.v2.f32 	{%f51, %f52}, [%rd9];
	ld.global.v2.f32 	{%f4, %f3}, [%rd9+8];
	ld.global.v2.f32 	{%f6, %f5}, [%rd9+16];
	ld.global.v2.f32 	{%f8, %f7}, [%rd9+24];
	ld.global.v2.f32 	{%f10, %f9}, [%rd9+32];
	and.b32  	%r3, %r2, 31;
	setp.ne.s32 	%p1, %r3, 0;
	mul.f32 	%f53, %f1, %f52;
	mul.f32 	%f54, %f2, %f51;
	sub.f32 	%f55, %f53, %f54;
	mul.f32 	%f56, %f2, %f52;
	fma.rn.f32 	%f57, %f1, %f51, %f56;
	mov.b32 	%r8, %f55;
	shfl.sync.down.b32	%r9|%p2, %r8, 16, 31, -1;
	mov.b32 	%f58, %r9;
	add.f32 	%f59, %f55, %f58;
	mov.b32 	%r10, %f57;
	shfl.sync.down.b32	%r11|%p3, %r10, 16, 31, -1;
	mov.b32 	%f60, %r11;
	add.f32 	%f61, %f57, %f60;
	mov.b32 	%r12, %f59;
	shfl.sync.down.b32	%r13|%p4, %r12, 8, 31, -1;
	mov.b32 	%f62, %r13;
	add.f32 	%f63, %f59, %f62;
	mov.b32 	%r14, %f61;
	shfl.sync.down.b32	%r15|%p5, %r14, 8, 31, -1;
	mov.b32 	%f64, %r15;
	add.f32 	%f65, %f61, %f64;
	mov.b32 	%r16, %f63;
	shfl.sync.down.b32	%r17|%p6, %r16, 4, 31, -1;
	mov.b32 	%f66, %r17;
	add.f32 	%f67, %f63, %f66;
	mov.b32 	%r18, %f65;
	shfl.sync.down.b32	%r19|%p7, %r18, 4, 31, -1;
	mov.b32 	%f68, %r19;
	add.f32 	%f69, %f65, %f68;
	mov.b32 	%r20, %f67;
	shfl.sync.down.b32	%r21|%p8, %r20, 2, 31, -1;
	mov.b32 	%f70, %r21;
	add.f32 	%f71, %f67, %f70;
	mov.b32 	%r22, %f69;
	shfl.sync.down.b32	%r23|%p9, %r22, 2, 31, -1;
	mov.b32 	%f72, %r23;
	add.f32 	%f73, %f69, %f72;
	mov.b32 	%r24, %f71;
	shfl.sync.down.b32	%r25|%p10, %r24, 1, 31, -1;
	mov.b32 	%f74, %r25;
	add.f32 	%f11, %f71, %f74;
	mov.b32 	%r26, %f73;
	shfl.sync.down.b32	%r27|%p11, %r26, 1, 31, -1;
	mov.b32 	%f75, %r27;
	add.f32 	%f12, %f73, %f75;
	shr.u32 	%r28, %r2, 2;
	mov.u32 	%r29, _ZZ8beamformPK6float2iiPS_PK16float2_beamarrayE10shared_sum;
	add.s32 	%r4, %r29, %r28;
	@%p1 bra 	$L__BB0_2;
	st.shared.v2.f32 	[%r4], {%f11, %f12};
$L__BB0_2:
	setp.ne.s32 	%p12, %r3, 0;
	mul.f32 	%f76, %f1, %f3;
	mul.f32 	%f77, %f2, %f4;
	sub.f32 	%f78, %f76, %f77;
	mul.f32 	%f79, %f2, %f3;
	fma.rn.f32 	%f80, %f1, %f4, %f79;
	mov.b32 	%r30, %f78;
	shfl.sync.down.b32	%r31|%p13, %r30, 16, 31, -1;
	mov.b32 	%f81, %r31;
	add.f32 	%f82, %f78, %f81;
	mov.b32 	%r32, %f80;
	shfl.sync.down.b32	%r33|%p14, %r32, 16, 31, -1;
	mov.b32 	%f83, %r33;
	add.f32 	%f84, %f80, %f83;
	mov.b32 	%r34, %f82;
	shfl.sync.down.b32	%r35|%p15, %r34, 8, 31, -1;
	mov.b32 	%f85, %r35;
	add.f32 	%f86, %f82, %f85;
	mov.b32 	%r36, %f84;
	shfl.sync.down.b32	%r37|%p16, %r36, 8, 31, -1;
	mov.b32 	%f87, %r37;
	add.f32 	%f88, %f84, %f87;
	mov.b32 	%r38, %f86;
	shfl.sync.down.b32	%r39|%p17, %r38, 4, 31, -1;
	mov.b32 	%f89, %r39;
	add.f32 	%f90, %f86, %f89;
	mov.b32 	%r40, %f88;
	shfl.sync.down.b32	%r41|%p18, %r40, 4, 31, -1;
	mov.b32 	%f91, %r41;
	add.f32 	%f92, %f88, %f91;
	mov.b32 	%r42, %f90;
	shfl.sync.down.b32	%r43|%p19, %r42, 2, 31, -1;
	mov.b32 	%f93, %r43;
	add.f32 	%f94, %f90, %f93;
	mov.b32 	%r44, %f92;
	shfl.sync.down.b32	%r45|%p20, %r44, 2, 31, -1;
	mov.b32 	%f95, %r45;
	add.f32 	%f96, %f92, %f95;
	mov.b32 	%r46, %f94;
	shfl.sync.down.b32	%r47|%p21, %r46, 1, 31, -1;
	mov.b32 	%f97, %r47;
	add.f32 	%f13, %f94, %f97;
	mov.b32 	%r48, %f96;
	shfl.sync.down.b32	%r49|%p22, %r48, 1, 31, -1;
	mov.b32 	%f98, %r49;
	add.f32 	%f14, %f96, %f98;
	@%p12 bra 	$L__BB0_4;
	st.shared.v2.f32 	[%r4+56], {%f13, %f14};
$L__BB0_4:
	setp.ne.s32 	%p23, %r3, 0;
	mul.f32 	%f99, %f1, %f5;
	mul.f32 	%f100, %f2, %f6;
	sub.f32 	%f101, %f99, %f100;
	mul.f32 	%f102, %f2, %f5;
	fma.rn.f32 	%f103, %f1, %f6, %f102;
	mov.b32 	%r50, %f101;
	shfl.sync.down.b32	%r51|%p24, %r50, 16, 31, -1;
	mov.b32 	%f104, %r51;
	add.f32 	%f105, %f101, %f104;
	mov.b32 	%r52, %f103;
	shfl.sync.down.b32	%r53|%p25, %r52, 16, 31, -1;
	mov.b32 	%f106, %r53;
	add.f32 	%f107, %f103, %f106;
	mov.b32 	%r54, %f105;
	shfl.sync.down.b32	%r55|%p26, %r54, 8, 31, -1;
	mov.b32 	%f108, %r55;
	add.f32 	%f109, %f105, %f108;
	mov.b32 	%r56, %f107;
	shfl.sync.down.b32	%r57|%p27, %r56, 8, 31, -1;
	mov.b32 	%f110, %r57;
	add.f32 	%f111, %f107, %f110;
	mov.b32 	%r58, %f109;
	shfl.sync.down.b32	%r59|%p28, %r58, 4, 31, -1;
	mov.b32 	%f112, %r59;
	add.f32 	%f113, %f109, %f112;
	mov.b32 	%r60, %f111;
	shfl.sync.down.b32	%r61|%p29, %r60, 4, 31, -1;
	mov.b32 	%f114, %r61;
	add.f32 	%f115, %f111, %f114;
	mov.b32 	%r62, %f113;
	shfl.sync.down.b32	%r63|%p30, %r62, 2, 31, -1;
	mov.b32 	%f116, %r63;
	add.f32 	%f117, %f113, %f116;
	mov.b32 	%r64, %f115;
	shfl.sync.down.b32	%r65|%p31, %r64, 2, 31, -1;
	mov.b32 	%f118, %r65;
	add.f32 	%f119, %f115, %f118;
	mov.b32 	%r66, %f117;
	shfl.sync.down.b32	%r67|%p32, %r66, 1, 31, -1;
	mov.b32 	%f120, %r67;
	add.f32 	%f15, %f117, %f120;
	mov.b32 	%r68, %f119;
	shfl.sync.down.b32	%r69|%p33, %r68, 1, 31, -1;
	mov.b32 	%f121, %r69;
	add.f32 	%f16, %f119, %f121;
	@%p23 bra 	$L__BB0_6;
	st.shared.v2.f32 	[%r4+112], {%f15, %f16};
$L__BB0_6:
	setp.ne.s32 	%p34, %r3, 0;
	mul.f32 	%f122, %f1, %f7;
	mul.f32 	%f123, %f2, %f8;
	sub.f32 	%f124, %f122, %f123;
	mul.f32 	%f125, %f2, %f7;
	fma.rn.f32 	%f126, %f1, %f8, %f125;
	mov.b32 	%r70, %f124;
	shfl.sync.down.b32	%r71|%p35, %r70, 16, 31, -1;
	mov.b32 	%f127, %r71;
	add.f32 	%f128, %f124, %f127;
	mov.b32 	%r72, %f126;
	shfl.sync.down.b32	%r73|%p36, %r72, 16, 31, -1;
	mov.b32 	%f129, %r73;
	add.f32 	%f130, %f126, %f129;
	mov.b32 	%r74, %f128;
	shfl.sync.down.b32	%r75|%p37, %r74, 8, 31, -1;
	mov.b32 	%f131, %r75;
	add.f32 	%f132, %f128, %f131;
	mov.b32 	%r76, %f130;
	shfl.sync.down.b32	%r77|%p38, %r76, 8, 31, -1;
	mov.b32 	%f133, %r77;
	add.f32 	%f134, %f130, %f133;
	mov.b32 	%r78, %f132;
	shfl.sync.down.b32	%r79|%p39, %r78, 4, 31, -1;
	mov.b32 	%f135, %r79;
	add.f32 	%f136, %f132, %f135;
	mov.b32 	%r80, %f134;
	shfl.sync.down.b32	%r81|%p40, %r80, 4, 31, -1;
	mov.b32 	%f137, %r81;
	add.f32 	%f138, %f134, %f137;
	mov.b32 	%r82, %f136;
	shfl.sync.down.b32	%r83|%p41, %r82, 2, 31, -1;
	mov.b32 	%f139, %r83;
	add.f32 	%f140, %f136, %f139;
	mov.b32 	%r84, %f138;
	shfl.sync.down.b32	%r85|%p42, %r84, 2, 31, -1;
	mov.b32 	%f141, %r85;
	add.f32 	%f142, %f138, %f141;
	mov.b32 	%r86, %f140;
	shfl.sync.down.b32	%r87|%p43, %r86, 1, 31, -1;
	mov.b32 	%f143, %r87;
	add.f32 	%f17, %f140, %f143;
	mov.b32 	%r88, %f142;
	shfl.sync.down.b32	%r89|%p44, %r88, 1, 31, -1;
	mov.b32 	%f144, %r89;
	add.f32 	%f18, %f142, %f144;
	@%p34 bra 	$L__BB0_8;
	st.shared.v2.f32 	[%r4+168], {%f17, %f18};
$L__BB0_8:
	setp.ne.s32 	%p45, %r3, 0;
	mul.f32 	%f145, %f1, %f9;
	mul.f32 	%f146, %f2, %f10;
	sub.f32 	%f147, %f145, %f146;
	mul.f32 	%f148, %f2, %f9;
	fma.rn.f32 	%f149, %f1, %f10, %f148;
	mov.b32 	%r90, %f147;
	shfl.sync.down.b32	%r91|%p46, %r90, 16, 31, -1;
	mov.b32 	%f150, %r91;
	add.f32 	%f151, %f147, %f150;
	mov.b32 	%r92, %f149;
	shfl.sync.down.b32	%r93|%p47, %r92, 16, 31, -1;
	mov.b32 	%f152, %r93;
	add.f32 	%f153, %f149, %f152;
	mov.b32 	%r94, %f151;
	shfl.sync.down.b32	%r95|%p48, %r94, 8, 31, -1;
	mov.b32 	%f154, %r95;
	add.f32 	%f155, %f151, %f154;
	mov.b32 	%r96, %f153;
	shfl.sync.down.b32	%r97|%p49, %r96, 8, 31, -1;
	mov.b32 	%f156, %r97;
	add.f32 	%f157, %f153, %f156;
	mov.b32 	%r98, %f155;
	shfl.sync.down.b32	%r99|%p50, %r98, 4, 31, -1;
	mov.b32 	%f158, %r99;
	add.f32 	%f159, %f155, %f158;
	mov.b32 	%r100, %f157;
	shfl.sync.down.b32	%r101|%p51, %r100, 4, 31, -1;
	mov.b32 	%f160, %r101;
	add.f32 	%f161, %f157, %f160;
	mov.b32 	%r102, %f159;
	shfl.sync.down.b32	%r103|%p52, %r102, 2, 31, -1;
	mov.b32 	%f162, %r103;
	add.f32 	%f163, %f159, %f162;
	mov.b32 	%r104, %f161;
	shfl.sync.down.b32	%r105|%p53, %r104, 2, 31, -1;
	mov.b32 	%f164, %r105;
	add.f32 	%f165, %f161, %f164;
	mov.b32 	%r106, %f163;
	shfl.sync.down.b32	%r107|%p54, %r106, 1, 31, -1;
	mov.b32 	%f166, %r107;
	add.f32 	%f19, %f163, %f166;
	mov.b32 	%r108, %f165;
	shfl.sync.down.b32	%r109|%p55, %r108, 1, 31, -1;
	mov.b32 	%f167, %r109;
	add.f32 	%f20, %f165, %f167;
	@%p45 bra 	$L__BB0_10;
	st.shared.v2.f32 	[%r4+224], {%f19, %f20};
$L__BB0_10:
	bar.sync 	0;
	setp.gt.u32 	%p56, %r2, 6;
	shl.b32 	%r110, %r2, 3;
	mov.u32 	%r111, _ZZ8beamformPK6float2iiPS_PK16float2_beamarrayE10shared_sum;
	add.s32 	%r5, %r111, %r110;
	mov.f32 	%f265, 0f00000000;
	mov.f32 	%f266, %f265;
	@%p56 bra 	$L__BB0_12;
	ld.shared.v2.f32 	{%f265, %f266}, [%r5];
$L__BB0_12:
	setp.ne.s32 	%p57, %r2, 0;
	mov.b32 	%r112, %f265;
	shfl.sync.down.b32	%r113|%p58, %r112, 16, 31, -1;
	mov.b32 	%f169, %r113;
	add.f32 	%f170, %f265, %f169;
	mov.b32 	%r114, %f266;
	shfl.sync.down.b32	%r115|%p59, %r114, 16, 31, -1;
	mov.b32 	%f171, %r115;
	add.f32 	%f172, %f266, %f171;
	mov.b32 	%r116, %f170;
	shfl.sync.down.b32	%r117|%p60, %r116, 8, 31, -1;
	mov.b32 	%f173, %r117;
	add.f32 	%f174, %f170, %f173;
	mov.b32 	%r118, %f172;
	shfl.sync.down.b32	%r119|%p61, %r118, 8, 31, -1;
	mov.b32 	%f175, %r119;
	add.f32 	%f176, %f172, %f175;
	mov.b32 	%r120, %f174;
	shfl.sync.down.b32	%r121|%p62, %r120, 4, 31, -1;
	mov.b32 	%f177, %r121;
	add.f32 	%f178, %f174, %f177;
	mov.b32 	%r122, %f176;
	shfl.sync.down.b32	%r123|%p63, %r122, 4, 31, -1;
	mov.b32 	%f179, %r123;
	add.f32 	%f180, %f176, %f179;
	mov.b32 	%r124, %f178;
	shfl.sync.down.b32	%r125|%p64, %r124, 2, 31, -1;
	mov.b32 	%f181, %r125;
	add.f32 	%f182, %f178, %f181;
	mov.b32 	%r126, %f180;
	shfl.sync.down.b32	%r127|%p65, %r126, 2, 31, -1;
	mov.b32 	%f183, %r127;
	add.f32 	%f184, %f180, %f183;
	mov.b32 	%r128, %f182;
	shfl.sync.down.b32	%r129|%p66, %r128, 1, 31, -1;
	mov.b32 	%f185, %r129;
	add.f32 	%f25, %f182, %f185;
	mov.b32 	%r130, %f184;
	shfl.sync.down.b32	%r131|%p67, %r130, 1, 31, -1;
	mov.b32 	%f186, %r131;
	add.f32 	%f26, %f184, %f186;
	@%p57 bra 	$L__BB0_14;
	st.shared.v2.f32 	[_ZZ8beamformPK6float2iiPS_PK16float2_beamarrayE15shared_beam_sum], {%f25, %f26};
$L__BB0_14:
	setp.gt.u32 	%p68, %r2, 6;
	mov.f32 	%f267, 0f00000000;
	mov.f32 	%f268, %f267;
	@%p68 bra 	$L__BB0_16;
	ld.shared.v2.f32 	{%f267, %f268}, [%r5+56];
$L__BB0_16:
	setp.ne.s32 	%p69, %r2, 0;
	mov.b32 	%r132, %f267;
	shfl.sync.down.b32	%r133|%p70, %r132, 16, 31, -1;
	mov.b32 	%f188, %r133;
	add.f32 	%f189, %f267, %f188;
	mov.b32 	%r134, %f268;
	shfl.sync.down.b32	%r135|%p71, %r134, 16, 31, -1;
	mov.b32 	%f190, %r135;
	add.f32 	%f191, %f268, %f190;
	mov.b32 	%r136, %f189;
	shfl.sync.down.b32	%r137|%p72, %r136, 8, 31, -1;
	mov.b32 	%f192, %r137;
	add.f32 	%f193, %f189, %f192;
	mov.b32 	%r138, %f191;
	shfl.sync.down.b32	%r139|%p73, %r138, 8, 31, -1;
	mov.b32 	%f194, %r139;
	add.f32 	%f195, %f191, %f194;
	mov.b32 	%r140, %f193;
	shfl.sync.down.b32	%r141|%p74, %r140, 4, 31, -1;
	mov.b32 	%f196, %r141;
	add.f32 	%f197, %f193, %f196;
	mov.b32 	%r142, %f195;
	shfl.sync.down.b32	%r143|%p75, %r142, 4, 31, -1;
	mov.b32 	%f198, %r143;
	add.f32 	%f199, %f195, %f198;
	mov.b32 	%r144, %f197;
	shfl.sync.down.b32	%r145|%p76, %r144, 2, 31, -1;
	mov.b32 	%f200, %r145;
	add.f32 	%f201, %f197, %f200;
	mov.b32 	%r146, %f199;
	shfl.sync.down.b32	%r147|%p77, %r146, 2, 31, -1;
	mov.b32 	%f202, %r147;
	add.f32 	%f203, %f199, %f202;
	mov.b32 	%r148, %f201;
	shfl.sync.down.b32	%r149|%p78, %r148, 1, 31, -1;
	mov.b32 	%f204, %r149;
	add.f32 	%f31, %f201, %f204;
	mov.b32 	%r150, %f203;
	shfl.sync.down.b32	%r151|%p79, %r150, 1, 31, -1;
	mov.b32 	%f205, %r151;
	add.f32 	%f32, %f203, %f205;
	@%p69 bra 	$L__BB0_18;
	st.shared.v2.f32 	[_ZZ8beamformPK6float2iiPS_PK16float2_beamarrayE15shared_beam_sum+8], {%f31, %f32};
$L__BB0_18:
	setp.gt.u32 	%p80, %r2, 6;
	mov.f32 	%f269, 0f00000000;
	mov.f32 	%f270, %f269;
	@%p80 bra 	$L__BB0_20;
	ld.shared.v2.f32 	{%f269, %f270}, [%r5+112];
$L__BB0_20:
	setp.ne.s32 	%p81, %r2, 0;
	mov.b32 	%r152, %f269;
	shfl.sync.down.b32	%r153|%p82, %r152, 16, 31, -1;
	mov.b32 	%f207, %r153;
	add.f32 	%f208, %f269, %f207;
	mov.b32 	%r154, %f270;
	shfl.sync.down.b32	%r155|%p83, %r154, 16, 31, -1;
	mov.b32 	%f209, %r155;
	add.f32 	%f210, %f270, %f209;
	mov.b32 	%r156, %f208;
	shfl.sync.down.b32	%r157|%p84, %r156, 8, 31, -1;
	mov.b32 	%f211, %r157;
	add.f32 	%f212, %f208, %f211;
	mov.b32 	%r158, %f210;
	shfl.sync.down.b32	%r159|%p85, %r158, 8, 31, -1;
	mov.b32 	%f213, %r159;
	add.f32 	%f214, %f210, %f213;
	mov.b32 	%r160, %f212;
	shfl.sync.down.b32	%r161|%p86, %r160, 4, 31, -1;
	mov.b32 	%f215, %r161;
	add.f32 	%f216, %f212, %f215;
	mov.b32 	%r162, %f214;
	shfl.sync.down.b32	%r163|%p87, %r162, 4, 31, -1;
	mov.b32 	%f217, %r163;
	add.f32 	%f218, %f214, %f217;
	mov.b32 	%r164, %f216;
	shfl.sync.down.b32	%r165|%p88, %r164, 2, 31, -1;
	mov.b32 	%f219, %r165;
	add.f32 	%f220, %f216, %f219;
	mov.b32 	%r166, %f218;
	shfl.sync.down.b32	%r167|%p89, %r166, 2, 31, -1;
	mov.b32 	%f221, %r167;
	add.f32 	%f222, %f218, %f221;
	mov.b32 	%r168, %f220;
	shfl.sync.down.b32	%r169|%p90, %r168, 1, 31, -1;
	mov.b32 	%f223, %r169;
	add.f32 	%f37, %f220, %f223;
	mov.b32 	%r170, %f222;
	shfl.sync.down.b32	%r171|%p91, %r170, 1, 31, -1;
	mov.b32 	%f224, %r171;
	add.f32 	%f38, %f222, %f224;
	@%p81 bra 	$L__BB0_22;
	st.shared.v2.f32 	[_ZZ8beamformPK6float2iiPS_PK16float2_beamarrayE15shared_beam_sum+16], {%f37, %f38};
$L__BB0_22:
	setp.gt.u32 	%p92, %r2, 6;
	mov.f32 	%f271, 0f00000000;
	mov.f32 	%f272, %f271;
	@%p92 bra 	$L__BB0_24;
	ld.shared.v2.f32 	{%f271, %f272}, [%r5+168];
$L__BB0_24:
	setp.ne.s32 	%p93, %r2, 0;
	mov.b32 	%r172, %f271;
	shfl.sync.down.b32	%r173|%p94, %r172, 16, 31, -1;
	mov.b32 	%f226, %r173;
	add.f32 	%f227, %f271, %f226;
	mov.b32 	%r174, %f272;
	shfl.sync.down.b32	%r175|%p95, %r174, 16, 31, -1;
	mov.b32 	%f228, %r175;
	add.f32 	%f229, %f272, %f228;
	mov.b32 	%r176, %f227;
	shfl.sync.down.b32	%r177|%p96, %r176, 8, 31, -1;
	mov.b32 	%f230, %r177;
	add.f32 	%f231, %f227, %f230;
	mov.b32 	%r178, %f229;
	shfl.sync.down.b32	%r179|%p97, %r178, 8, 31, -1;
	mov.b32 	%f232, %r179;
	add.f32 	%f233, %f229, %f232;
	mov.b32 	%r180, %f231;
	shfl.sync.down.b32	%r181|%p98, %r180, 4, 31, -1;
	mov.b32 	%f234, %r181;
	add.f32 	%f235, %f231, %f234;
	mov.b32 	%r182, %f233;
	shfl.sync.down.b32	%r183|%p99, %r182, 4, 31, -1;
	mov.b32 	%f236, %r183;
	add.f32 	%f237, %f233, %f236;
	mov.b32 	%r184, %f235;
	shfl.sync.down.b32	%r185|%p100, %r184, 2, 31, -1;
	mov.b32 	%f238, %r185;
	add.f32 	%f239, %f235, %f238;
	mov.b32 	%r186, %f237;
	shfl.sync.down.b32	%r187|%p101, %r186, 2, 31, -1;
	mov.b32 	%f240, %r187;
	add.f32 	%f241, %f237, %f240;
	mov.b32 	%r188, %f239;
	shfl.sync.down.b32	%r189|%p102, %r188, 1, 31, -1;
	mov.b32 	%f242, %r189;
	add.f32 	%f43, %f239, %f242;
	mov.b32 	%r190, %f241;
	shfl.sync.down.b32	%r191|%p103, %r190, 1, 31, -1;
	mov.b32 	%f243, %r191;
	add.f32 	%f44, %f241, %f243;
	@%p93 bra 	$L__BB0_26;
	st.shared.v2.f32 	[_ZZ8beamformPK6float2iiPS_PK16float2_beamarrayE15shared_beam_sum+24], {%f43, %f44};
$L__BB0_26:
	setp.gt.u32 	%p104, %r2, 6;
	mov.f32 	%f273, 0f00000000;
	mov.f32 	%f274, %f273;
	@%p104 bra 	$L__BB0_28;
	ld.shared.v2.f32 	{%f273, %f274}, [%r5+224];
$L__BB0_28:
	setp.ne.s32 	%p105, %r2, 0;
	mov.b32 	%r192, %f273;
	shfl.sync.down.b32	%r193|%p106, %r192, 16, 31, -1;
	mov.b32 	%f245, %r193;
	add.f32 	%f246, %f273, %f245;
	mov.b32 	%r194, %f274;
	shfl.sync.down.b32	%r195|%p107, %r194, 16, 31, -1;
	mov.b32 	%f247, %r195;
	add.f32 	%f248, %f274, %f247;
	mov.b32 	%r196, %f246;
	shfl.sync.down.b32	%r197|%p108, %r196, 8, 31, -1;
	mov.b32 	%f249, %r197;
	add.f32 	%f250, %f246, %f249;
	mov.b32 	%r198, %f248;
	shfl.sync.down.b32	%r199|%p109, %r198, 8, 31, -1;
	mov.b32 	%f251, %r199;
	add.f32 	%f252, %f248, %f251;
	mov.b32 	%r200, %f250;
	shfl.sync.down.b32	%r201|%p110, %r200, 4, 31, -1;
	mov.b32 	%f253, %r201;
	add.f32 	%f254, %f250, %f253;
	mov.b32 	%r202, %f252;
	shfl.sync.down.b32	%r203|%p111, %r202, 4, 31, -1;
	mov.b32 	%f255, %r203;
	add.f32 	%f256, %f252, %f255;
	mov.b32 	%r204, %f254;
	shfl.sync.down.b32	%r205|%p112, %r204, 2, 31, -1;
	mov.b32 	%f257, %r205;
	add.f32 	%f258, %f254, %f257;
	mov.b32 	%r206, %f256;
	shfl.sync.down.b32	%r207|%p113, %r206, 2, 31, -1;
	mov.b32 	%f259, %r207;
	add.f32 	%f260, %f256, %f259;
	mov.b32 	%r208, %f258;
	shfl.sync.down.b32	%r209|%p114, %r208, 1, 31, -1;
	mov.b32 	%f261, %r209;
	add.f32 	%f49, %f258, %f261;
	mov.b32 	%r210, %f260;
	shfl.sync.down.b32	%r211|%p115, %r210, 1, 31, -1;
	mov.b32 	%f262, %r211;
	add.f32 	%f50, %f260, %f262;
	@%p105 bra 	$L__BB0_30;
	st.shared.v2.f32 	[_ZZ8beamformPK6float2iiPS_PK16float2_beamarrayE15shared_beam_sum+32], {%f49, %f50};
$L__BB0_30:
	setp.gt.u32 	%p116, %r2, 4;
	@%p116 bra 	$L__BB0_32;
	mad.lo.s32 	%r212, %r1, 5, %r2;
	cvta.to.global.u64 	%rd10, %rd1;
	mul.wide.u32 	%rd11, %r212, 8;
	add.s64 	%rd12, %rd10, %rd11;
	shl.b32 	%r213, %r2, 3;
	mov.u32 	%r214, _ZZ8beamformPK6float2iiPS_PK16float2_beamarrayE15shared_beam_sum;
	add.s32 	%r215, %r214, %r213;
	ld.shared.v2.f32 	{%f263, %f264}, [%r215];
	st.global.v2.f32 	[%rd12], {%f263, %f264};
$L__BB0_32:
	ret;

}


// ===== COMPILED SASS (sm_100) =====

	.target	sm_100

	.elftype	@"ET_EXEC"


//--------------------- .note.nv.tkinfo           --------------------------
	.section	.note.nv.tkinfo,"",@"SHT_NOTE"
	.sectionflags	@"SHF_NOTE_NV_TKINFO"
	.tkinfo
        /*0018*/ 	.word	0x00000002
        /*0030*/ 	.string	""
        /*0030*/ 	.string	"ptxas"
        /*0030*/ 	.string	"Cuda compilation tools, release 13.0, V13.0.88"
        /*0030*/ 	.string	"Build cuda_13.0.r13.0/compiler.36424714_0"
        /*0030*/ 	.string	"-arch sm_100 -m 64 "



//--------------------- .note.nv.cuinfo           --------------------------
	.section	.note.nv.cuinfo,"",@"SHT_NOTE"
	.sectionflags	@"SHF_NOTE_NV_CUINFO"
        /*0018*/ 	.short	0x0002
        /*001a*/ 	.short	0x0064
        /*001c*/ 	.short	0x0082
	.zero		2


//--------------------- .nv.info                  --------------------------
	.section	.nv.info,"",@"SHT_CUDA_INFO"
	.align	4


	//----- nvinfo : EIATTR_REGCOUNT
	.align		4
        /*0000*/ 	.byte	0x04, 0x2f
        /*0002*/ 	.short	(.L_1 - .L_0)
	.align		4
.L_0:
        /*0004*/ 	.word	index@(_Z8beamformPK6float2iiPS_PK16float2_beamarray)
        /*0008*/ 	.word	0x0000001c


	//----- nvinfo : EIATTR_FRAME_SIZE
	.align		4
.L_1:
        /*000c*/ 	.byte	0x04, 0x11
        /*000e*/ 	.short	(.L_3 - .L_2)
	.align		4
.L_2:
        /*0010*/ 	.word	index@(_Z8beamformPK6float2iiPS_PK16float2_beamarray)
        /*0014*/ 	.word	0x00000000


	//----- nvinfo : EIATTR_MIN_STACK_SIZE
	.align		4
.L_3:
        /*0018*/ 	.byte	0x04, 0x12
        /*001a*/ 	.short	(.L_5 - .L_4)
	.align		4
.L_4:
        /*001c*/ 	.word	index@(_Z8beamformPK6float2iiPS_PK16float2_beamarray)
        /*0020*/ 	.word	0x00000000
.L_5:


//--------------------- .nv.compat                --------------------------
	.section	.nv.compat,"",@"SHT_CUDA_COMPAT_INFO"
	.align	4
        /*0000*/ 	.byte	0x02, 0x09, 0x00, 0x00, 0x02, 0x02, 0x01, 0x00, 0x02, 0x05, 0x05, 0x00, 0x03, 0x07, 0x01, 0x01
        /*0010*/ 	.byte	0x02, 0x03, 0x00, 0x00, 0x02, 0x06, 0x01, 0x00, 0x04, 0x0b, 0x08, 0x00, 0x09, 0x00, 0x00, 0x00
        /*0020*/ 	.byte	0x00, 0x00, 0x00, 0x00


//--------------------- .nv.info._Z8beamformPK6float2iiPS_PK16float2_beamarray --------------------------
	.section	.nv.info._Z8beamformPK6float2iiPS_PK16float2_beamarray,"",@"SHT_CUDA_INFO"
	.sectionflags	@""
	.align	4


	//----- nvinfo : EIATTR_CUDA_API_VERSION
	.align		4
        /*0000*/ 	.byte	0x04, 0x37
        /*0002*/ 	.short	(.L_7 - .L_6)
.L_6:
        /*0004*/ 	.word	0x00000082


	//----- nvinfo : EIATTR_KPARAM_INFO
	.align		4
.L_7:
        /*0008*/ 	.byte	0x04, 0x17
        /*000a*/ 	.short	(.L_9 - .L_8)
.L_8:
        /*000c*/ 	.word	0x00000000
        /*0010*/ 	.short	0x0004
        /*0012*/ 	.short	0x0018
        /*0014*/ 	.byte	0x00, 0xf5, 0x21, 0x00


	//----- nvinfo : EIATTR_KPARAM_INFO
	.align		4
.L_9:
        /*0018*/ 	.byte	0x04, 0x17
        /*001a*/ 	.short	(.L_11 - .L_10)
.L_10:
        /*001c*/ 	.word	0x00000000
        /*0020*/ 	.short	0x0003
        /*0022*/ 	.short	0x0010
        /*0024*/ 	.byte	0x00, 0xf5, 0x21, 0x00


	//----- nvinfo : EIATTR_KPARAM_INFO
	.align		4
.L_11:
        /*0028*/ 	.byte	0x04, 0x17
        /*002a*/ 	.short	(.L_13 - .L_12)
.L_12:
        /*002c*/ 	.word	0x00000000
        /*0030*/ 	.short	0x0002
        /*0032*/ 	.short	0x000c
        /*0034*/ 	.byte	0x00, 0xf0, 0x11, 0x00


	//----- nvinfo : EIATTR_KPARAM_INFO
	.align		4
.L_13:
        /*0038*/ 	.byte	0x04, 0x17
        /*003a*/ 	.short	(.L_15 - .L_14)
.L_14:
        /*003c*/ 	.word	0x00000000
        /*0040*/ 	.short	0x0001
        /*0042*/ 	.short	0x0008
        /*0044*/ 	.byte	0x00, 0xf0, 0x11, 0x00


	//----- nvinfo : EIATTR_KPARAM_INFO
	.align		4
.L_15:
        /*0048*/ 	.byte	0x04, 0x17
        /*004a*/ 	.short	(.L_17 - .L_16)
.L_16:
        /*004c*/ 	.word	0x00000000
        /*0050*/ 	.short	0x0000
        /*0052*/ 	.short	0x0000
        /*0054*/ 	.byte	0x00, 0xf5, 0x21, 0x00


	//----- nvinfo : EIATTR_SPARSE_MMA_MASK
	.align		4
.L_17:
        /*0058*/ 	.byte	0x03, 0x50
        /*005a*/ 	.short	0x0000


	//----- nvinfo : EIATTR_MAXREG_COUNT
	.align		4
        /*005c*/ 	.byte	0x03, 0x1b
        /*005e*/ 	.short	0x00ff


	//----- nvinfo : EIATTR_NUM_BARRIERS
	.align		4
        /*0060*/ 	.byte	0x02, 0x4c
        /*0062*/ 	.byte	0x01
	.zero		1


	//----- nvinfo : EIATTR_MERCURY_ISA_VERSION
	.align		4
        /*0064*/ 	.byte	0x03, 0x5f
        /*0066*/ 	.short	0x0101


	//----- nvinfo : EIATTR_COOP_GROUP_MASK_REGIDS
	.align		4
        /*0068*/ 	.byte	0x04, 0x29
        /*006a*/ 	.short	(.L_19 - .L_18)


	//   ....[0]....
.L_18:
        /*006c*/ 	.word	0xffffffff


	//   ....[1]....
        /*0070*/ 	.word	0xffffffff


	//   ....[2]....
        /*0074*/ 	.word	0xffffffff


	//   ....[3]....
        /*0078*/ 	.word	0xffffffff


	//   ....[4]....
        /*007c*/ 	.word	0xffffffff


	//   ....[5]....
        /*0080*/ 	.word	0xffffffff


	//   ....[6]....
        /*0084*/ 	.word	0xffffffff


	//   ....[7]....
        /*0088*/ 	.word	0xffffffff


	//   ....[8]....
        /*008c*/ 	.word	0xffffffff


	//   ....[9]....
        /*0090*/ 	.word	0xffffffff


	//   ....[10]....
        /*0094*/ 	.word	0xffffffff


	//   ....[11]....
        /*0098*/ 	.word	0xffffffff


	//   ....[12]....
        /*009c*/ 	.word	0xffffffff


	//   ....[13]....
        /*00a0*/ 	.word	0xffffffff


	//   ....[14]....
        /*00a4*/ 	.word	0xffffffff


	//   ....[15]....
        /*00a8*/ 	.word	0xffffffff


	//   ....[16]....
        /*00ac*/ 	.word	0xffffffff


	//   ....[17]....
        /*00b0*/ 	.word	0xffffffff


	//   ....[18]....
        /*00b4*/ 	.word	0xffffffff


	//   ....[19]....
        /*00b8*/ 	.word	0xffffffff


	//   ....[20]....
        /*00bc*/ 	.word	0xffffffff


	//   ....[21]....
        /*00c0*/ 	.word	0xffffffff


	//   ....[22]....
        /*00c4*/ 	.word	0xffffffff


	//   ....[23]....
        /*00c8*/ 	.word	0xffffffff


	//   ....[24]....
        /*00cc*/ 	.word	0xffffffff


	//   ....[25]....
        /*00d0*/ 	.word	0xffffffff


	//   ....[26]....
        /*00d4*/ 	.word	0xffffffff


	//   ....[27]....
        /*00d8*/ 	.word	0xffffffff


	//   ....[28]....
        /*00dc*/ 	.word	0xffffffff


	//   ....[29]....
        /*00e0*/ 	.word	0xffffffff


	//   ....[30]....
        /*00e4*/ 	.word	0xffffffff


	//   ....[31]....
        /*00e8*/ 	.word	0xffffffff


	//   ....[32]....
        /*00ec*/ 	.word	0xffffffff


	//   ....[33]....
        /*00f0*/ 	.word	0xffffffff


	//   ....[34]....
        /*00f4*/ 	.word	0xffffffff


	//   ....[35]....
        /*00f8*/ 	.word	0xffffffff


	//   ....[36]....
        /*00fc*/ 	.word	0xffffffff


	//   ....[37]....
        /*0100*/ 	.word	0xffffffff


	//   ....[38]....
        /*0104*/ 	.word	0xffffffff


	//   ....[39]....
        /*0108*/ 	.word	0xffffffff


	//   ....[40]....
        /*010c*/ 	.word	0xffffffff


	//   ....[41]....
        /*0110*/ 	.word	0xffffffff


	//   ....[42]....
        /*0114*/ 	.word	0xffffffff


	//   ....[43]....
        /*0118*/ 	.word	0xffffffff


	//   ....[44]....
        /*011c*/ 	.word	0xffffffff


	//   ....[45]....
        /*0120*/ 	.word	0xffffffff


	//   ....[46]....
        /*0124*/ 	.word	0xffffffff


	//   ....[47]....
        /*0128*/ 	.word	0xffffffff


	//   ....[48]....
        /*012c*/ 	.word	0xffffffff


	//   ....[49]....
        /*0130*/ 	.word	0xffffffff


	//   ....[50]....
        /*0134*/ 	.word	0xffffffff


	//   ....[51]....
        /*0138*/ 	.word	0xffffffff


	//   ....[52]....
        /*013c*/ 	.word	0xffffffff


	//   ....[53]....
        /*0140*/ 	.word	0xffffffff


	//   ....[54]....
        /*0144*/ 	.word	0xffffffff


	//   ....[55]....
        /*0148*/ 	.word	0xffffffff


	//   ....[56]....
        /*014c*/ 	.word	0xffffffff


	//   ....[57]....
        /*0150*/ 	.word	0xffffffff


	//   ....[58]....
        /*0154*/ 	.word	0xffffffff


	//   ....[59]....
        /*0158*/ 	.word	0xffffffff


	//   ....[60]....
        /*015c*/ 	.word	0xffffffff


	//   ....[61]....
        /*0160*/ 	.word	0xffffffff


	//   ....[62]....
        /*0164*/ 	.word	0xffffffff


	//   ....[63]....
        /*0168*/ 	.word	0xffffffff


	//   ....[64]....
        /*016c*/ 	.word	0xffffffff


	//   ....[65]....
        /*0170*/ 	.word	0xffffffff


	//   ....[66]....
        /*0174*/ 	.word	0xffffffff


	//   ....[67]....
        /*0178*/ 	.word	0xffffffff


	//   ....[68]....
        /*017c*/ 	.word	0xffffffff


	//   ....[69]....
        /*0180*/ 	.word	0xffffffff


	//   ....[70]....
        /*0184*/ 	.word	0xffffffff


	//   ....[71]....
        /*0188*/ 	.word	0xffffffff


	//   ....[72]....
        /*018c*/ 	.word	0xffffffff


	//   ....[73]....
        /*0190*/ 	.word	0xffffffff


	//   ....[74]....
        /*0194*/ 	.word	0xffffffff


	//   ....[75]....
        /*0198*/ 	.word	0xffffffff


	//   ....[76]....
        /*019c*/ 	.word	0xffffffff


	//   ....[77]....
        /*01a0*/ 	.word	0xffffffff


	//   ....[78]....
        /*01a4*/ 	.word	0xffffffff


	//   ....[79]....
        /*01a8*/ 	.word	0xffffffff


	//   ....[80]....
        /*01ac*/ 	.word	0xffffffff


	//   ....[81]....
        /*01b0*/ 	.word	0xffffffff


	//   ....[82]....
        /*01b4*/ 	.word	0xffffffff


	//   ....[83]....
        /*01b8*/ 	.word	0xffffffff


	//   ....[84]....
        /*01bc*/ 	.word	0xffffffff


	//   ....[85]....
        /*01c0*/ 	.word	0xffffffff


	//   ....[86]....
        /*01c4*/ 	.word	0xffffffff


	//   ....[87]....
        /*01c8*/ 	.word	0xffffffff


	//   ....[88]....
        /*01cc*/ 	.word	0xffffffff


	//   ....[89]....
        /*01d0*/ 	.word	0xffffffff


	//   ....[90]....
        /*01d4*/ 	.word	0xffffffff


	//   ....[91]....
        /*01d8*/ 	.word	0xffffffff


	//   ....[92]....
        /*01dc*/ 	.word	0xffffffff


	//   ....[93]....
        /*01e0*/ 	.word	0xffffffff


	//   ....[94]....
        /*01e4*/ 	.word	0xffffffff


	//   ....[95]....
        /*01e8*/ 	.word	0xffffffff


	//   ....[96]....
        /*01ec*/ 	.word	0xffffffff


	//   ....[97]....
        /*01f0*/ 	.word	0xffffffff


	//   ....[98]....
        /*01f4*/ 	.word	0xffffffff


	//   ....[99]....
        /*01f8*/ 	.word	0xffffffff


	//----- nvinfo : EIATTR_COOP_GROUP_INSTR_OFFSETS
	.align		4
.L_19:
        /*01fc*/ 	.byte	0x04, 0x28
        /*01fe*/ 	.short	(.L_21 - .L_20)


	//   ....[0]....
.L_20:
        /*0200*/ 	.word	0x00000270


	//   ....[1]....
        /*0204*/ 	.word	0x00000280


	//   ....[2]....
        /*0208*/ 	.word	0x00000290


	//   ....[3]....
        /*020c*/ 	.word	0x000002a0


	//   ....[4]....
        /*0210*/ 	.word	0x000002b0


	//   ....[5]....
        /*0214*/ 	.word	0x000002c0


	//   ....[6]....
        /*0218*/ 	.word	0x000002d0


	//   ....[7]....
        /*021c*/ 	.word	0x000002e0


	//   ....[8]....
        /*0220*/ 	.word	0x000002f0


	//   ....[9]....
        /*0224*/ 	.word	0x00000300


	//   ....[10]....
        /*0228*/ 	.word	0x00000370


	//   ....[11]....
        /*022c*/ 	.word	0x000003c0


	//   ....[12]....
        /*0230*/ 	.word	0x000003d0


	//   ....[13]....
        /*0234*/ 	.word	0x000003e0


	//   ....[14]....
        /*0238*/ 	.word	0x000003f0


	//   ....[15]....
        /*023c*/ 	.word	0x00000400


	//   ....[16]....
        /*0240*/ 	.word	0x00000410


	//   ....[17]....
        /*0244*/ 	.word	0x00000420


	//   ....[18]....
        /*0248*/ 	.word	0x00000430


	//   ....[19]....
        /*024c*/ 	.word	0x00000440


	//   ....[20]....
        /*0250*/ 	.word	0x000004b0


	//   ....[21]....
        /*0254*/ 	.word	0x00000500


	//   ....[22]....
        /*0258*/ 	.word	0x00000510


	//   ....[23]....
        /*025c*/ 	.word	0x00000520


	//   ....[24]....
        /*0260*/ 	.word	0x00000530


	//   ....[25]....
        /*0264*/ 	.word	0x00000540


	//   ....[26]....
        /*0268*/ 	.word	0x00000550


	//   ....[27]....
        /*026c*/ 	.word	0x00000560


	//   ....[28]....
        /*0270*/ 	.word	0x00000570


	//   ....[29]....
        /*0274*/ 	.word	0x00000580


	//   ....[30]....
        /*0278*/ 	.word	0x000005f0


	//   ....[31]....
        /*027c*/ 	.word	0x00000640


	//   ....[32]....
        /*0280*/ 	.word	0x00000650


	//   ....[33]....
        /*0284*/ 	.word	0x00000660


	//   ....[34]....
        /*0288*/ 	.word	0x00000670


	//   ....[35]....
        /*028c*/ 	.word	0x00000680


	//   ....[36]....
        /*0290*/ 	.word	0x00000690


	//   ....[37]....
        /*0294*/ 	.word	0x000006a0


	//   ....[38]....
        /*0298*/ 	.word	0x000006b0


	//   ....[39]....
        /*029c*/ 	.word	0x000006c0


	//   ....[40]....
        /*02a0*/ 	.word	0x00000730


	//   ....[41]....
        /*02a4*/ 	.word	0x00000780


	//   ....[42]....
        /*02a8*/ 	.word	0x00000790


	//   ....[43]....
        /*02ac*/ 	.word	0x000007a0


	//   ....[44]....
        /*02b0*/ 	.word	0x000007b0


	//   ....[45]....
        /*02b4*/ 	.word	0x000007c0


	//   ....[46]....
        /*02b8*/ 	.word	0x000007d0


	//   ....[47]....
        /*02bc*/ 	.word	0x000007e0


	//   ....[48]....
        /*02c0*/ 	.word	0x000007f0


	//   ....[49]....
        /*02c4*/ 	.word	0x00000800


	//   ....[50]....
        /*02c8*/ 	.word	0x00000980


	//   ....[51]....
        /*02cc*/ 	.word	0x00000990


	//   ....[52]....
        /*02d0*/ 	.word	0x000009c0


	//   ....[53]....
        /*02d4*/ 	.word	0x000009d0


	//   ....[54]....
        /*02d8*/ 	.word	0x00000a00


	//   ....[55]....
        /*02dc*/ 	.word	0x00000a10


	//   ....[56]....
        /*02e0*/ 	.word	0x00000a40


	//   ....[57]....
        /*02e4*/ 	.word	0x00000a50


	//   ....[58]....
        /*02e8*/ 	.word	0x00000a80


	//   ....[59]....
        /*02ec*/ 	.word	0x00000a90


	//   ....[60]....
        /*02f0*/ 	.word	0x00000b00


	//   ....[61]....
        /*02f4*/ 	.word	0x00000b10


	//   ....[62]....
        /*02f8*/ 	.word	0x00000b40


	//   ....[63]....
        /*02fc*/ 	.word	0x00000b50


	//   ....[64]....
        /*0300*/ 	.word	0x00000b80


	//   ....[65]....
        /*0304*/ 	.word	0x00000b90


	//   ....[66]....
        /*0308*/ 	.word	0x00000bc0


	//   ....[67]....
        /*030c*/ 	.word	0x00000bd0


	//   ....[68]....
        /*0310*/ 	.word	0x00000c00


	//   ....[69]....
        /*0314*/ 	.word	0x00000c10


	//   ....[70]....
        /*0318*/ 	.word	0x00000c70


	//   ....[71]....
        /*031c*/ 	.word	0x00000c80


	//   ....[72]....
        /*0320*/ 	.word	0x00000cb0


	//   ....[73]....
        /*0324*/ 	.word	0x00000cc0


	//   ....[74]....
        /*0328*/ 	.word	0x00000cf0


	//   ....[75]....
        /*032c*/ 	.word	0x00000d00


	//   ....[76]....
        /*0330*/ 	.word	0x00000d30


	//   ....[77]....
        /*0334*/ 	.word	0x00000d40


	//   ....[78]....
        /*0338*/ 	.word	0x00000d70


	//   ....[79]....
        /*033c*/ 	.word	0x00000d80


	//   ....[80]....
        /*0340*/ 	.word	0x00000de0


	//   ....[81]....
        /*0344*/ 	.word	0x00000df0


	//   ....[82]....
        /*0348*/ 	.word	0x00000e20


	//   ....[83]....
        /*034c*/ 	.word	0x00000e30


	//   ....[84]....
        /*0350*/ 	.word	0x00000e60


	//   ....[85]....
        /*0354*/ 	.word	0x00000e70


	//   ....[86]....
        /*0358*/ 	.word	0x00000ea0


	//   ....[87]....
        /*035c*/ 	.word	0x00000eb0


	//   ....[88]....
        /*0360*/ 	.word	0x00000ee0


	//   ....[89]....
        /*0364*/ 	.word	0x00000ef0


	//   ....[90]....
        /*0368*/ 	.word	0x00000f50


	//   ....[91]....
        /*036c*/ 	.word	0x00000f60


	//   ....[92]....
        /*0370*/ 	.word	0x00000f90


	//   ....[93]....
        /*0374*/ 	.word	0x00000fa0


	//   ....[94]....
        /*0378*/ 	.word	0x00000fd0


	//   ....[95]....
        /*037c*/ 	.word	0x00000fe0


	//   ....[96]....
        /*0380*/ 	.word	0x00001010


	//   ....[97]....
        /*0384*/ 	.word	0x00001020


	//   ....[98]....
        /*0388*/ 	.word	0x00001050


	//   ....[99]....
        /*038c*/ 	.word	0x00001060


	//----- nvinfo : EIATTR_VRC_CTA_INIT_COUNT
	.align		4
.L_21:
        /*0390*/ 	.byte	0x02, 0x4a
	.zero		1
	.zero		1


	//----- nvinfo : EIATTR_EXIT_INSTR_OFFSETS
	.align		4
        /*0394*/ 	.byte	0x04, 0x1c
        /*0396*/ 	.short	(.L_23 - .L_22)


	//   ....[0]....
.L_22:
        /*0398*/ 	.word	0x000010b0


	//   ....[1]....
        /*039c*/ 	.word	0x00001140


	//----- nvinfo : EIATTR_CBANK_PARAM_SIZE
	.align		4
.L_23:
        /*03a0*/ 	.byte	0x03, 0x19
        /*03a2*/ 	.short	0x0020


	//----- nvinfo : EIATTR_PARAM_CBANK
	.align		4
        /*03a4*/ 	.byte	0x04, 0x0a
        /*03a6*/ 	.short	(.L_25 - .L_24)
	.align		4
.L_24:
        /*03a8*/ 	.word	index@(.nv.constant0._Z8beamformPK6float2iiPS_PK16float2_beamarray)
        /*03ac*/ 	.short	0x0380
        /*03ae*/ 	.short	0x0020


	//----- nvinfo : EIATTR_SW_WAR
	.align		4
.L_25:
        /*03b0*/ 	.byte	0x04, 0x36
        /*03b2*/ 	.short	(.L_27 - .L_26)
.L_26:
        /*03b4*/ 	.word	0x00000008
.L_27:


//--------------------- .nv.callgraph             --------------------------
	.section	.nv.callgraph,"",@"SHT_CUDA_CALLGRAPH"
	.align	4
	.sectionentsize	8
	.align		4
        /*0000*/ 	.word	0x00000000
	.align		4
        /*0004*/ 	.word	0xffffffff
	.align		4
        /*0008*/ 	.word	0x00000000
	.align		4
        /*000c*/ 	.word	0xfffffffe
	.align		4
        /*0010*/ 	.word	0x00000000
	.align		4
        /*0014*/ 	.word	0xfffffffd
	.align		4
        /*0018*/ 	.word	0x00000000
	.align		4
        /*001c*/ 	.word	0xfffffffc


//--------------------- .text._Z8beamformPK6float2iiPS_PK16float2_beamarray --------------------------
	.section	.text._Z8beamformPK6float2iiPS_PK16float2_beamarray,"ax",@progbits
	.align	128
        .global         _Z8beamformPK6float2iiPS_PK16float2_beamarray
        .type           _Z8beamformPK6float2iiPS_PK16float2_beamarray,@function
        .size           _Z8beamformPK6float2iiPS_PK16float2_beamarray,(.L_x_1 - _Z8beamformPK6float2iiPS_PK16float2_beamarray)
        .other          _Z8beamformPK6float2iiPS_PK16float2_beamarray,@"STO_CUDA_ENTRY STV_DEFAULT"
_Z8beamformPK6float2iiPS_PK16float2_beamarray:
.text._Z8beamformPK6float2iiPS_PK16float2_beamarray:
[----:B------:R-:W-:Y:S01]  /*0000*/  LDC R1, c[0x0][0x37c] ;  /* 0x0000df00ff017b82 */ /* 0x000fe20000000800 */
[----:B------:R-:W0:Y:S07]  /*0010*/  S2R R0, SR_TID.X ;  /* 0x0000000000007919 */ /* 0x000e2e0000002100 */
[----:B------:R-:W1:Y:S01]  /*0020*/  LDC.64 R4, c[0x0][0x380] ;  /* 0x0000e000ff047b82 */ /* 0x000e620000000a00 */
[----:B------:R-:W2:Y:S01]  /*0030*/  LDCU UR4, c[0x0][0x360] ;  /* 0x00006c00ff0477ac */ /* 0x000ea20008000800 */
[----:B------:R-:W2:Y:S01]  /*0040*/  S2R R3, SR_CTAID.X ;  /* 0x0000000000037919 */ /* 0x000ea20000002500 */
[----:B------:R-:W3:Y:S05]  /*0050*/  LDCU.64 UR6, c[0x0][0x358] ;  /* 0x00006b00ff0677ac */ /* 0x000eea0008000a00 */
[----:B------:R-:W0:Y:S02]  /*0060*/  LDC.64 R18, c[0x0][0x398] ;  /* 0x0000e600ff127b82 */ /* 0x000e240000000a00 */
[----:B0-----:R-:W-:-:S04]  /*0070*/  IMAD.WIDE.U32 R18, R0, 0x28, R18 ;  /* 0x0000002800127825 */ /* 0x001fc800078e0012 */
[----:B--2---:R-:W-:Y:S01]  /*0080*/  IMAD R7, R3, UR4, R0 ;  /* 0x0000000403077c24 */ /* 0x004fe2000f8e0200 */
[----:B---3--:R-:W2:Y:S03]  /*0090*/  LDG.E.64 R10, desc[UR6][R18.64] ;  /* 0x00000006120a7981 */ /* 0x008ea6000c1e1b00 */
[----:B-1----:R-:W-:Y:S01]  /*00a0*/  IMAD.WIDE R4, R7, 0x8, R4 ;  /* 0x0000000807047825 */ /* 0x002fe200078e0204 */
[----:B------:R-:W3:Y:S04]  /*00b0*/  LDG.E.64 R12, desc[UR6][R18.64+0x10] ;  /* 0x00001006120c7981 */ /* 0x000ee8000c1e1b00 */
[----:B------:R-:W4:Y:S04]  /*00c0*/  LDG.E.64 R6, desc[UR6][R18.64+0x8] ;  /* 0x0000080612067981 */ /* 0x000f28000c1e1b00 */
[----:B------:R-:W2:Y:S04]  /*00d0*/  LDG.E.64.CONSTANT R4, desc[UR6][R4.64] ;  /* 0x0000000604047981 */ /* 0x000ea8000c1e9b00 */
[----:B------:R-:W5:Y:S04]  /*00e0*/  LDG.E.64 R16, desc[UR6][R18.64+0x18] ;  /* 0x0000180612107981 */ /* 0x000f68000c1e1b00 */
[----:B------:R-:W5:Y:S01]  /*00f0*/  LDG.E.64 R14, desc[UR6][R18.64+0x20] ;  /* 0x00002006120e7981 */ /* 0x000f62000c1e1b00 */
[----:B------:R-:W0:Y:S01]  /*0100*/  S2UR UR8, SR_CgaCtaId ;  /* 0x00000000000879c3 */ /* 0x000e220000008800 */
[----:B------:R-:W-:-:S02]  /*0110*/  UMOV UR5, 0x400 ;  /* 0x0000040000057882 */ /* 0x000fc40000000000 */
[----:B0-----:R-:W-:Y:S01]  /*0120*/  ULEA UR4, UR8, UR5, 0x18 ;  /* 0x0000000508047291 */ /* 0x001fe2000f8ec0ff */
[C---:B--2---:R-:W-:Y:S01]  /*0130*/  FMUL R9, R5.reuse, R10 ;  /* 0x0000000a05097220 */ /* 0x044fe20000400000 */
[C---:B----4-:R-:W-:Y:S01]  /*0140*/  FMUL R8, R5.reuse, R6 ;  /* 0x0000000605087220 */ /* 0x050fe20000400000 */
[CC--:B------:R-:W-:Y:S02]  /*0150*/  FMUL R21, R5.reuse, R11.reuse ;  /* 0x0000000b05157220 */ /* 0x0c0fe40000400000 */
[C---:B------:R-:W-:Y:S01]  /*0160*/  FFMA R11, R4.reuse, R11, -R9 ;  /* 0x0000000b040b7223 */ /* 0x040fe20000000809 */
[CC--:B------:R-:W-:Y:S01]  /*0170*/  FFMA R9, R4.reuse, R7.reuse, -R8 ;  /* 0x0000000704097223 */ /* 0x0c0fe20000000808 */
[C---:B------:R-:W-:Y:S01]  /*0180*/  FMUL R7, R5.reuse, R7 ;  /* 0x0000000705077220 */ /* 0x040fe20000400000 */
[C---:B------:R-:W-:Y:S01]  /*0190*/  FFMA R2, R4.reuse, R10, R21 ;  /* 0x0000000a04027223 */ /* 0x040fe20000000015 */
[C---:B---3--:R-:W-:Y:S01]  /*01a0*/  FMUL R8, R5.reuse, R12 ;  /* 0x0000000c05087220 */ /* 0x048fe20000400000 */
[C---:B-----5:R-:W-:Y:S01]  /*01b0*/  FMUL R10, R5.reuse, R16 ;  /* 0x00000010050a7220 */ /* 0x060fe20000400000 */
[C---:B------:R-:W-:Y:S01]  /*01c0*/  FFMA R6, R4.reuse, R6, R7 ;  /* 0x0000000604067223 */ /* 0x040fe20000000007 */
[CC--:B------:R-:W-:Y:S01]  /*01d0*/  FMUL R21, R5.reuse, R13.reuse ;  /* 0x0000000d05157220 */ /* 0x0c0fe20000400000 */
[C---:B------:R-:W-:Y:S01]  /*01e0*/  FFMA R7, R4.reuse, R13, -R8 ;  /* 0x0000000d04077223 */ /* 0x040fe20000000808 */
[CC--:B------:R-:W-:Y:S01]  /*01f0*/  FFMA R13, R4.reuse, R17.reuse, -R10 ;  /* 0x00000011040d7223 */ /* 0x0c0fe2000000080a */
[C---:B------:R-:W-:Y:S01]  /*0200*/  FMUL R17, R5.reuse, R17 ;  /* 0x0000001105117220 */ /* 0x040fe20000400000 */
[C---:B------:R-:W-:Y:S01]  /*0210*/  FMUL R18, R5.reuse, R14 ;  /* 0x0000000e05127220 */ /* 0x040fe20000400000 */
[-C--:B------:R-:W-:Y:S01]  /*0220*/  FMUL R5, R5, R15.reuse ;  /* 0x0000000f05057220 */ /* 0x080fe20000400000 */
[C---:B------:R-:W-:Y:S01]  /*0230*/  FFMA R8, R4.reuse, R12, R21 ;  /* 0x0000000c04087223 */ /* 0x040fe20000000015 */
[C---:B------:R-:W-:Y:S01]  /*0240*/  FFMA R16, R4.reuse, R16, R17 ;  /* 0x0000001004107223 */ /* 0x040fe20000000011 */
[C---:B------:R-:W-:Y:S01]  /*0250*/  FFMA R18, R4.reuse, R15, -R18 ;  /* 0x0000000f04127223 */ /* 0x040fe20000000812 */
[----:B------:R-:W-:Y:S01]  /*0260*/  FFMA R14, R4, R14, R5 ;  /* 0x0000000e040e7223 */ /* 0x000fe20000000005 */
[----:B------:R-:W0:Y:S04]  /*0270*/  SHFL.DOWN PT, R25, R2, 0x10, 0x1f ;  /* 0x0a001f0002197f89 */ /* 0x000e2800000e0000 */
[----:B------:R-:W1:Y:S04]  /*0280*/  SHFL.DOWN PT, R23, R6, 0x10, 0x1f ;  /* 0x0a001f0006177f89 */ /* 0x000e6800000e0000 */
[----:B------:R-:W2:Y:S04]  /*0290*/  SHFL.DOWN PT, R22, R11, 0x10, 0x1f ;  /* 0x0a001f000b167f89 */ /* 0x000ea800000e0000 */
[----:B------:R-:W3:Y:S04]  /*02a0*/  SHFL.DOWN PT, R12, R9, 0x10, 0x1f ;  /* 0x0a001f00090c7f89 */ /* 0x000ee800000e0000 */
[----:B------:R-:W4:Y:S04]  /*02b0*/  SHFL.DOWN PT, R10, R7, 0x10, 0x1f ;  /* 0x0a001f00070a7f89 */ /* 0x000f2800000e0000 */
[----:B------:R-:W5:Y:S04]  /*02c0*/  SHFL.DOWN PT, R21, R8, 0x10, 0x1f ;  /* 0x0a001f0008157f89 */ /* 0x000f6800000e0000 */
[----:B------:R-:W5:Y:S04]  /*02d0*/  SHFL.DOWN PT, R20, R13, 0x10, 0x1f ;  /* 0x0a001f000d147f89 */ /* 0x000f6800000e0000 */
[----:B------:R-:W5:Y:S04]  /*02e0*/  SHFL.DOWN PT, R19, R16, 0x10, 0x1f ;  /* 0x0a001f0010137f89 */ /* 0x000f6800000e0000 */
[----:B------:R-:W5:Y:S04]  /*02f0*/  SHFL.DOWN PT, R17, R18, 0x10, 0x1f ;  /* 0x0a001f0012117f89 */ /* 0x000f6800000e0000 */
[----:B------:R-:W5:Y:S01]  /*0300*/  SHFL.DOWN PT, R15, R14, 0x10, 0x1f ;  /* 0x0a001f000e0f7f89 */ /* 0x000f6200000e0000 */
[----:B0-----:R-:W-:Y:S01]  /*0310*/  FADD R2, R2, R25 ;  /* 0x0000001902027221 */ /* 0x001fe20000000000 */
[----:B-1----:R-:W-:Y:S01]  /*0320*/  FADD R5, R6, R23 ;  /* 0x0000001706057221 */ /* 0x002fe20000000000 */
[----:B--2---:R-:W-:Y:S01]  /*0330*/  FADD R11, R11, R22 ;  /* 0x000000160b0b7221 */ /* 0x004fe20000000000 */
[----:B---3--:R-:W-:Y:S01]  /*0340*/  FADD R4, R9, R12 ;  /* 0x0000000c09047221 */ /* 0x008fe20000000000 */
[----:B----4-:R-:W-:Y:S01]  /*0350*/  FADD R6, R7, R10 ;  /* 0x0000000a07067221 */ /* 0x010fe20000000000 */
[----:B-----5:R-:W-:Y:S01]  /*0360*/  FADD R8, R8, R21 ;  /* 0x0000001508087221 */ /* 0x020fe20000000000 */
[----:B------:R-:W0:Y:S01]  /*0370*/  SHFL.DOWN PT, R23, R2, 0x8, 0x1f ;  /* 0x09001f0002177f89 */ /* 0x000e2200000e0000 */
[----:B------:R-:W-:Y:S01]  /*0380*/  FADD R13, R13, R20 ;  /* 0x000000140d0d7221 */ /* 0x000fe20000000000 */
[----:B------:R-:W-:Y:S01]  /*0390*/  FADD R16, R16, R19 ;  /* 0x0000001310107221 */ /* 0x000fe20000000000 */
[----:B------:R-:W-:Y:S01]  /*03a0*/  FADD R18, R18, R17 ;  /* 0x0000001112127221 */ /* 0x000fe20000000000 */
[----:B------:R-:W-:Y:S01]  /*03b0*/  FADD R14, R14, R15 ;  /* 0x0000000f0e0e7221 */ /* 0x000fe20000000000 */
        /* <DEDUP_REMOVED lines=69> */
[----:B------:R-:W-:-:S04]  /*0810*/  LOP3.LUT P0, R6, R0, 0x1f, RZ, 0xc0, !PT ;  /* 0x0000001f00067812 */ /* 0x000fc8000780c0ff */
[----:B------:R-:W-:Y:S01]  /*0820*/  ISETP.NE.AND P1, PT, R6, RZ, PT ;  /* 0x000000ff0600720c */ /* 0x000fe20003f25270 */
[----:B0-----:R-:W-:Y:S01]  /*0830*/  FADD R7, R4, R7 ;  /* 0x0000000704077221 */ /* 0x001fe20000000000 */
[----:B-1----:R-:W-:Y:S01]  /*0840*/  FADD R6, R5, R12 ;  /* 0x0000000c05067221 */ /* 0x002fe20000000000 */
[----:B--2---:R-:W-:Y:S01]  /*0850*/  FADD R4, R2, R9 ;  /* 0x0000000902047221 */ /* 0x004fe20000000000 */
[----:B---3--:R-:W-:Y:S01]  /*0860*/  FADD R22, R22, R23 ;  /* 0x0000001716167221 */ /* 0x008fe20000000000 */
[----:B------:R-:W-:Y:S01]  /*0870*/  LEA.HI R2, R0, UR4, RZ, 0x1e ;  /* 0x0000000400027c11 */ /* 0x000fe2000f8ff0ff */
[----:B----4-:R-:W-:Y:S01]  /*0880*/  FADD R5, R11, R10 ;  /* 0x0000000a0b057221 */ /* 0x010fe20000000000 */
[----:B-----5:R-:W-:Y:S01]  /*0890*/  FADD R23, R19, R20 ;  /* 0x0000001413177221 */ /* 0x020fe20000000000 */
[----:B------:R-:W-:Y:S01]  /*08a0*/  FADD R14, R13, R14 ;  /* 0x0000000e0d0e7221 */ /* 0x000fe20000000000 */
[----:B------:R-:W-:Y:S01]  /*08b0*/  FADD R15, R18, R15 ;  /* 0x0000000f120f7221 */ /* 0x000fe20000000000 */
[----:B------:R-:W-:Y:S01]  /*08c0*/  FADD R17, R8, R17 ;  /* 0x0000001108117221 */ /* 0x000fe20000000000 */
[----:B------:R-:W-:Y:S01]  /*08d0*/  FADD R16, R16, R21 ;  /* 0x0000001510107221 */ /* 0x000fe20000000000 */
[----:B------:R0:W-:Y:S04]  /*08e0*/  @!P0 STS.64 [R2], R6 ;  /* 0x0000000602008388 */ /* 0x0001e80000000a00 */
[----:B------:R-:W-:Y:S04]  /*08f0*/  @!P1 STS.64 [R2+0x38], R4 ;  /* 0x0000380402009388 */ /* 0x000fe80000000a00 */
[----:B------:R-:W-:Y:S04]  /*0900*/  @!P1 STS.64 [R2+0x70], R22 ;  /* 0x0000701602009388 */ /* 0x000fe80000000a00 */
[----:B------:R-:W-:Y:S04]  /*0910*/  @!P1 STS.64 [R2+0xa8], R14 ;  /* 0x0000a80e02009388 */ /* 0x000fe80000000a00 */
[----:B------:R-:W-:Y:S01]  /*0920*/  @!P1 STS.64 [R2+0xe0], R16 ;  /* 0x0000e01002009388 */ /* 0x000fe20000000a00 */
[----:B------:R-:W-:Y:S01]  /*0930*/  BAR.SYNC.DEFER_BLOCKING 0x0 ;  /* 0x0000000000007b1d */ /* 0x000fe20000010000 */
[----:B------:R-:W-:-:S02]  /*0940*/  ISETP.GT.U32.AND P0, PT, R0, 0x6, PT ;  /* 0x000000060000780c */ /* 0x000fc40003f04070 */
[----:B------:R-:W-:Y:S02]  /*0950*/  CS2R R8, SRZ ;  /* 0x0000000000087805 */ /* 0x000fe4000001ff00 */
[----:B0-----:R-:W-:-:S09]  /*0960*/  LEA R6, R0, UR4, 0x3 ;  /* 0x0000000400067c11 */ /* 0x001fd2000f8e18ff */
[----:B------:R-:W0:Y:S04]  /*0970*/  @!P0 LDS.64 R8, [R6] ;  /* 0x0000000006088984 */ /* 0x000e280000000a00 */
[----:B0-----:R-:W0:Y:S04]  /*0980*/  SHFL.DOWN PT, R5, R8, 0x10, 0x1f ;  /* 0x0a001f0008057f89 */ /* 0x001e2800000e0000 */
[----:B------:R-:W1:Y:S01]  /*0990*/  SHFL.DOWN PT, R4, R9, 0x10, 0x1f ;  /* 0x0a001f0009047f89 */ /* 0x000e6200000e0000 */
[----:B0-----:R-:W-:Y:S01]  /*09a0*/  FADD R5, R5, R8 ;  /* 0x0000000805057221 */ /* 0x001fe20000000000 */
[----:B-1----:R-:W-:-:S04]  /*09b0*/  FADD R4, R4, R9 ;  /* 0x0000000904047221 */ /* 0x002fc80000000000 */
[----:B------:R-:W0:Y:S04]  /*09c0*/  SHFL.DOWN PT, R10, R5, 0x8, 0x1f ;  /* 0x09001f00050a7f89 */ /* 0x000e2800000e0000 */
        /* <DEDUP_REMOVED lines=13> */
[----:B------:R-:W-:Y:S01]  /*0aa0*/  ISETP.NE.AND P1, PT, R0, RZ, PT ;  /* 0x000000ff0000720c */ /* 0x000fe20003f25270 */
[----:B0-----:R-:W-:Y:S01]  /*0ab0*/  FADD R12, R8, R5 ;  /* 0x00000005080c7221 */ /* 0x001fe20000000000 */
[----:B-1----:R-:W-:Y:S01]  /*0ac0*/  FADD R13, R9, R4 ;  /* 0x00000004090d7221 */ /* 0x002fe20000000000 */
[----:B------:R-:W-:-:S10]  /*0ad0*/  CS2R R4, SRZ ;  /* 0x0000000000047805 */ /* 0x000fd4000001ff00 */
[----:B------:R-:W-:Y:S04]  /*0ae0*/  @!P1 STS.64 [UR4+0x118], R12 ;  /* 0x0001180cff009988 */ /* 0x000fe80008000a04 */
[----:B------:R-:W0:Y:S04]  /*0af0*/  @!P0 LDS.64 R4, [R6+0x38] ;  /* 0x0000380006048984 */ /* 0x000e280000000a00 */
        /* <DEDUP_REMOVED lines=18> */
[----:B------:R-:W-:Y:S01]  /*0c20*/  CS2R R12, SRZ ;  /* 0x00000000000c7805 */ /* 0x000fe2000001ff00 */
[----:B0-----:R-:W-:Y:S01]  /*0c30*/  FADD R14, R4, R7 ;  /* 0x00000007040e7221 */ /* 0x001fe20000000000 */
[----:B-1----:R-:W-:-:S05]  /*0c40*/  FADD R15, R5, R2 ;  /* 0x00000002050f7221 */ /* 0x002fca0000000000 */
        /* <DEDUP_REMOVED lines=66> */
[----:B------:R-:W-:Y:S01]  /*1070*/  ISETP.GT.U32.AND P0, PT, R0, 0x4, PT ;  /* 0x000000040000780c */ /* 0x000fe20003f04070 */
[----:B0-----:R-:W-:Y:S01]  /*1080*/  FADD R4, R6, R5 ;  /* 0x0000000506047221 */ /* 0x001fe20000000000 */
[----:B-1----:R-:W-:-:S05]  /*1090*/  FADD R5, R11, R2 ;  /* 0x000000020b057221 */ /* 0x002fca0000000000 */
[----:B------:R0:W-:Y:S06]  /*10a0*/  @!P1 STS.64 [UR4+0x138], R4 ;  /* 0x00013804ff009988 */ /* 0x0001ec0008000a04 */
[----:B------:R-:W-:Y:S05]  /*10b0*/  @P0 EXIT ;  /* 0x000000000000094d */ /* 0x000fea0003800000 */
[----:B------:R-:W-:Y:S01]  /*10c0*/  UIADD3 UR4, UPT, UPT, UR5, 0x118, URZ ;  /* 0x0000011805047890 */ /* 0x000fe2000fffe0ff */
[----:B0-----:R-:W0:Y:S01]  /*10d0*/  LDC.64 R4, c[0x0][0x390] ;  /* 0x0000e400ff047b82 */ /* 0x001e220000000a00 */
[----:B------:R-:W-:Y:S02]  /*10e0*/  IMAD R3, R3, 0x5, R0 ;  /* 0x0000000503037824 */ /* 0x000fe400078e0200 */
[----:B------:R-:W-:-:S06]  /*10f0*/  ULEA UR4, UR8, UR4, 0x18 ;  /* 0x0000000408047291 */ /* 0x000fcc000f8ec0ff */
[----:B------:R-:W-:-:S06]  /*1100*/  LEA R6, R0, UR4, 0x3 ;  /* 0x0000000400067c11 */ /* 0x000fcc000f8e18ff */
[----:B------:R-:W1:Y:S01]  /*1110*/  LDS.64 R6, [R6] ;  /* 0x0000000006067984 */ /* 0x000e620000000a00 */
[----:B0-----:R-:W-:-:S05]  /*1120*/  IMAD.WIDE.U32 R2, R3, 0x8, R4 ;  /* 0x0000000803027825 */ /* 0x001fca00078e0004 */
[----:B-1----:R-:W-:Y:S01]  /*1130*/  STG.E.64 desc[UR6][R2.64], R6 ;  /* 0x0000000602007986 */ /* 0x002fe2000c101b06 */
[----:B------:R-:W-:Y:S05]  /*1140*/  EXIT ;  /* 0x000000000000794d */ /* 0x000fea0003800000 */
.L_x_0:
[----:B------:R-:W-:-:S00]  /*1150*/  BRA `(.L_x_0) ;  /* 0xfffffffc00fc7947 */ /* 0x000fc0000383ffff */
[----:B------:R-:W-:-:S00]  /*1160*/  NOP ;  /* 0x0000000000007918 */ /* 0x000fc00000000000 */
        /* <DEDUP_REMOVED lines=9> */
.L_x_1:


//--------------------- .nv.shared._Z8beamformPK6float2iiPS_PK16float2_beamarray --------------------------
	.section	.nv.shared._Z8beamformPK6float2iiPS_PK16float2_beamarray,"aw",@nobits
	.sectionflags	@""
	.align	8
.nv.shared._Z8beamformPK6float2iiPS_PK16float2_beamarray:
	.zero		1344


//--------------------- .nv.shared.reserved.0     --------------------------
	.section	.nv.shared.reserved.0,"aw",@nobits
	.weak		__nv_reservedSMEM_offset_0_alias
	.size		__nv_reservedSMEM_offset_0_alias, 0, 64
	.other		__nv_reservedSMEM_offset_0_alias,@"STO_CUDA_RESERVED_SHARED STV_DEFAULT"
__nv_reservedSMEM_offset_0_alias:
	.zero		0
	.zero		64


//--------------------- .nv.constant0._Z8beamformPK6float2iiPS_PK16float2_beamarray --------------------------
	.section	.nv.constant0._Z8beamformPK6float2iiPS_PK16float2_beamarray,"a",@progbits
	.sectionflags	@""
	.align	4
.nv.constant0._Z8beamformPK6float2iiPS_PK16float2_beamarray:
	.zero		928


//--------------------- SYMBOLS --------------------------

	.type		.nv.reservedSmem.offset0,@object
	.size		.nv.reservedSmem.offset0,0x4
	.type		.nv.reservedSmem.cap,@object
	.size		.nv.reservedSmem.cap,0x4
